	.headerflags	@"EF_CUDA_TEXMODE_UNIFIED EF_CUDA_64BIT_ADDRESS EF_CUDA_ACCELERATORS EF_CUDA_SM90 EF_CUDA_VIRTUAL_SM(EF_CUDA_SM90)"
	.elftype	@"ET_EXEC"


//--------------------- .nv.info                  --------------------------
	.section	.nv.info,"",@"SHT_CUDA_INFO"
	.align	4


	//----- nvinfo : EIATTR_REGCOUNT
	.align		4
        /*0000*/ 	.byte	0x04, 0x2f
        /*0002*/ 	.short	(.L_3 - .L_2)
	.align		4
.L_2:
        /*0004*/ 	.word	index@(triton_poi_fused__native_batch_norm_legit_no_training_relu_26)
        /*0008*/ 	.word	0x00000012


	//----- nvinfo : EIATTR_MIN_STACK_SIZE
	.align		4
.L_3:
        /*000c*/ 	.byte	0x04, 0x12
        /*000e*/ 	.short	(.L_5 - .L_4)
	.align		4
.L_4:
        /*0010*/ 	.word	index@(triton_poi_fused__native_batch_norm_legit_no_training_relu_26)
        /*0014*/ 	.word	0x00000000


	//----- nvinfo : EIATTR_FRAME_SIZE
	.align		4
.L_5:
        /*0018*/ 	.byte	0x04, 0x11
        /*001a*/ 	.short	(.L_7 - .L_6)
	.align		4
.L_6:
        /*001c*/ 	.word	index@(triton_poi_fused__native_batch_norm_legit_no_training_relu_26)
        /*0020*/ 	.word	0x00000000


	//----- nvinfo : EIATTR_MIN_STACK_SIZE
	.align		4
.L_7:
        /*0024*/ 	.byte	0x04, 0x12
        /*0026*/ 	.short	(.L_9 - .L_8)
	.align		4
.L_8:
        /*0028*/ 	.word	index@(triton_poi_fused__native_batch_norm_legit_no_training_relu_26)
        /*002c*/ 	.word	0x00000000
.L_9:


//--------------------- .nv.info.triton_poi_fused__native_batch_norm_legit_no_training_relu_26 --------------------------
	.section	.nv.info.triton_poi_fused__native_batch_norm_legit_no_training_relu_26,"",@"SHT_CUDA_INFO"
	.sectionflags	@""
	.align	4


	//----- nvinfo : EIATTR_CUDA_API_VERSION
	.align		4
        /*0000*/ 	.byte	0x04, 0x37
        /*0002*/ 	.short	(.L_11 - .L_10)
.L_10:
        /*0004*/ 	.word	0x0000007c


	//----- nvinfo : EIATTR_KPARAM_INFO
	.align		4
.L_11:
        /*0008*/ 	.byte	0x04, 0x17
        /*000a*/ 	.short	(.L_13 - .L_12)
.L_12:
        /*000c*/ 	.word	0x00000000
        /*0010*/ 	.short	0x0006
        /*0012*/ 	.short	0x0030
        /*0014*/ 	.byte	0x00, 0xf0, 0x11, 0x00


	//----- nvinfo : EIATTR_KPARAM_INFO
	.align		4
.L_13:
        /*0018*/ 	.byte	0x04, 0x17
        /*001a*/ 	.short	(.L_15 - .L_14)
.L_14:
        /*001c*/ 	.word	0x00000000
        /*0020*/ 	.short	0x0005
        /*0022*/ 	.short	0x0028
        /*0024*/ 	.byte	0x00, 0xf4, 0x21, 0x00


	//----- nvinfo : EIATTR_KPARAM_INFO
	.align		4
.L_15:
        /*0028*/ 	.byte	0x04, 0x17
        /*002a*/ 	.short	(.L_17 - .L_16)
.L_16:
        /*002c*/ 	.word	0x00000000
        /*0030*/ 	.short	0x0004
        /*0032*/ 	.short	0x0020
        /*0034*/ 	.byte	0x00, 0xf4, 0x21, 0x00


	//----- nvinfo : EIATTR_KPARAM_INFO
	.align		4
.L_17:
        /*0038*/ 	.byte	0x04, 0x17
        /*003a*/ 	.short	(.L_19 - .L_18)
.L_18:
        /*003c*/ 	.word	0x00000000
        /*0040*/ 	.short	0x0003
        /*0042*/ 	.short	0x0018
        /*0044*/ 	.byte	0x00, 0xf4, 0x21, 0x00


	//----- nvinfo : EIATTR_KPARAM_INFO
	.align		4
.L_19:
        /*0048*/ 	.byte	0x04, 0x17
        /*004a*/ 	.short	(.L_21 - .L_20)
.L_20:
        /*004c*/ 	.word	0x00000000
        /*0050*/ 	.short	0x0002
        /*0052*/ 	.short	0x0010
        /*0054*/ 	.byte	0x00, 0xf4, 0x21, 0x00


	//----- nvinfo : EIATTR_KPARAM_INFO
	.align		4
.L_21:
        /*0058*/ 	.byte	0x04, 0x17
        /*005a*/ 	.short	(.L_23 - .L_22)
.L_22:
        /*005c*/ 	.word	0x00000000
        /*0060*/ 	.short	0x0001
        /*0062*/ 	.short	0x0008
        /*0064*/ 	.byte	0x00, 0xf4, 0x21, 0x00


	//----- nvinfo : EIATTR_KPARAM_INFO
	.align		4
.L_23:
        /*0068*/ 	.byte	0x04, 0x17
        /*006a*/ 	.short	(.L_25 - .L_24)
.L_24:
        /*006c*/ 	.word	0x00000000
        /*0070*/ 	.short	0x0000
        /*0072*/ 	.short	0x0000
        /*0074*/ 	.byte	0x00, 0xf4, 0x21, 0x00


	//----- nvinfo : EIATTR_SPARSE_MMA_MASK
	.align		4
.L_25:
        /*0078*/ 	.byte	0x03, 0x50
        /*007a*/ 	.short	0x0000


	//----- nvinfo : EIATTR_MAXREG_COUNT
	.align		4
        /*007c*/ 	.byte	0x03, 0x1b
        /*007e*/ 	.short	0x00ff


	//----- nvinfo : EIATTR_EXIT_INSTR_OFFSETS
	.align		4
        /*0080*/ 	.byte	0x04, 0x1c
        /*0082*/ 	.short	(.L_27 - .L_26)


	//   ....[0]....
.L_26:
        /*0084*/ 	.word	0x000003d0


	//----- nvinfo : EIATTR_REQNTID
	.align		4
.L_27:
        /*0088*/ 	.byte	0x04, 0x10
        /*008a*/ 	.short	(.L_29 - .L_28)
.L_28:
        /*008c*/ 	.word	0x00000100
        /*0090*/ 	.word	0x00000001
        /*0094*/ 	.word	0x00000001


	//----- nvinfo : EIATTR_CBANK_PARAM_SIZE
	.align		4
.L_29:
        /*0098*/ 	.byte	0x03, 0x19
        /*009a*/ 	.short	0x0034


	//----- nvinfo : EIATTR_PARAM_CBANK
	.align		4
        /*009c*/ 	.byte	0x04, 0x0a
        /*009e*/ 	.short	(.L_31 - .L_30)
	.align		4
.L_30:
        /*00a0*/ 	.word	index@(.nv.constant0.triton_poi_fused__native_batch_norm_legit_no_training_relu_26)
        /*00a4*/ 	.short	0x0210
        /*00a6*/ 	.short	0x0034


	//----- nvinfo : EIATTR_SW_WAR
	.align		4
.L_31:
        /*00a8*/ 	.byte	0x04, 0x36
        /*00aa*/ 	.short	(.L_33 - .L_32)
.L_32:
        /*00ac*/ 	.word	0x00000008
.L_33:


//--------------------- .nv.callgraph             --------------------------
	.section	.nv.callgraph,"",@"SHT_CUDA_CALLGRAPH"
	.align	4
	.sectionentsize	8
	.align		4
        /*0000*/ 	.word	0x00000000
	.align		4
        /*0004*/ 	.word	0xffffffff
	.align		4
        /*0008*/ 	.word	0x00000000
	.align		4
        /*000c*/ 	.word	0xfffffffe
	.align		4
        /*0010*/ 	.word	0x00000000
	.align		4
        /*0014*/ 	.word	0xfffffffd
	.align		4
        /*0018*/ 	.word	0x00000000
	.align		4
        /*001c*/ 	.word	0xfffffffc


//--------------------- .nv.constant4             --------------------------
	.section	.nv.constant4,"a",@progbits
	.align	8
	.align		8
.nv.constant4:
        /*0000*/ 	.dword	_$_str
	.align		8
        /*0008*/ 	.dword	_$_str_$_2


//--------------------- .text.triton_poi_fused__native_batch_norm_legit_no_training_relu_26 --------------------------
	.section	.text.triton_poi_fused__native_batch_norm_legit_no_training_relu_26,"ax",@progbits
	.align	128
        .global         triton_poi_fused__native_batch_norm_legit_no_training_relu_26
        .type           triton_poi_fused__native_batch_norm_legit_no_training_relu_26,@function
        .size           triton_poi_fused__native_batch_norm_legit_no_training_relu_26,(.L_x_1 - triton_poi_fused__native_batch_norm_legit_no_training_relu_26)
        .other          triton_poi_fused__native_batch_norm_legit_no_training_relu_26,@"STO_CUDA_ENTRY STV_DEFAULT"
triton_poi_fused__native_batch_norm_legit_no_training_relu_26:
.text.triton_poi_fused__native_batch_norm_legit_no_training_relu_26:
[----:B------:R-:W-:Y:S01]  /*0000*/  LDC R1, c[0x0][0x28] ;  /* 0x00000a00ff017b82 */ /* 0x000fe20000000800 */
[----:B------:R-:W1:Y:S07]  /*0010*/  S2R R0, SR_TID.X ;  /* 0x0000000000007919 */ /* 0x000e6e0000002100 */
[----:B------:R-:W2:Y:S01]  /*0020*/  LDC.64 R2, c[0x0][0x220] ;  /* 0x00008800ff027b82 */ /* 0x000ea20000000a00 */
[----:B------:R-:W-:Y:S01]  /*0030*/  ULDC.64 UR4, c[0x0][0x208] ;  /* 0x0000820000047ab9 */ /* 0x000fe20000000a00 */
[----:B------:R-:W3:Y:S06]  /*0040*/  S2R R7, SR_CTAID.X ;  /* 0x0000000000077919 */ /* 0x000eec0000002500 */
[----:B------:R-:W4:Y:S08]  /*0050*/  LDC.64 R8, c[0x0][0x228] ;  /* 0x00008a00ff087b82 */ /* 0x000f300000000a00 */
[----:B------:R-:W5:Y:S01]  /*0060*/  LDC.64 R10, c[0x0][0x230] ;  /* 0x00008c00ff0a7b82 */ /* 0x000f620000000a00 */
[----:B-1----:R-:W-:-:S02]  /*0070*/  SHF.L.U32 R0, R0, 0x1, RZ ;  /* 0x0000000100007819 */ /* 0x002fc400000006ff */
[----:B---3--:R-:W-:Y:S02]  /*0080*/  SHF.R.S32.HI R5, RZ, 0x16, R7 ;  /* 0x00000016ff057819 */ /* 0x008fe40000011407 */
[----:B------:R-:W-:Y:S02]  /*0090*/  LOP3.LUT R0, R0, 0x1fe, RZ, 0xc0, !PT ;  /* 0x000001fe00007812 */ /* 0x000fe400078ec0ff */
[----:B------:R-:W-:Y:S02]  /*00a0*/  SGXT R5, R5, 0x1 ;  /* 0x000000010505781a */ /* 0x000fe40000000200 */
[----:B------:R-:W-:Y:S02]  /*00b0*/  LEA R0, R7, R0, 0x9 ;  /* 0x0000000007007211 */ /* 0x000fe400078e48ff */
[----:B------:R-:W1:Y:S02]  /*00c0*/  LDC.64 R6, c[0x0][0x218] ;  /* 0x00008600ff067b82 */ /* 0x000e640000000a00 */
[----:B------:R-:W-:-:S04]  /*00d0*/  LEA.HI R5, R5, R0, RZ, 0x9 ;  /* 0x0000000005057211 */ /* 0x000fc800078f48ff */
[----:B------:R-:W-:-:S04]  /*00e0*/  LOP3.LUT R5, R5, 0xfffffe00, RZ, 0xc0, !PT ;  /* 0xfffffe0005057812 */ /* 0x000fc800078ec0ff */
[----:B------:R-:W-:Y:S02]  /*00f0*/  IADD3 R13, R0, -R5, RZ ;  /* 0x80000005000d7210 */ /* 0x000fe40007ffe0ff */
[----:B------:R-:W3:Y:S03]  /*0100*/  LDC.64 R4, c[0x0][0x210] ;  /* 0x00008400ff047b82 */ /* 0x000ee60000000a00 */
[----:B--2---:R-:W-:-:S06]  /*0110*/  IMAD.WIDE R2, R13, 0x4, R2 ;  /* 0x000000040d027825 */ /* 0x004fcc00078e0202 */
[----:B------:R-:W2:Y:S01]  /*0120*/  LDG.E.EL.64 R2, desc[UR4][R2.64] ;  /* 0x0000000402027981 */ /* 0x000ea2000c2e1b00 */
[----:B-1----:R-:W-:-:S04]  /*0130*/  IMAD.WIDE R6, R13, 0x4, R6 ;  /* 0x000000040d067825 */ /* 0x002fc800078e0206 */
[C---:B----4-:R-:W-:Y:S02]  /*0140*/  IMAD.WIDE R8, R13.reuse, 0x4, R8 ;  /* 0x000000040d087825 */ /* 0x050fe400078e0208 */
[----:B------:R-:W4:Y:S02]  /*0150*/  LDG.E.EL.64 R6, desc[UR4][R6.64] ;  /* 0x0000000406067981 */ /* 0x000f24000c2e1b00 */
[----:B-----5:R-:W-:Y:S02]  /*0160*/  IMAD.WIDE R10, R13, 0x4, R10 ;  /* 0x000000040d0a7825 */ /* 0x020fe400078e020a */
[----:B------:R-:W5:Y:S02]  /*0170*/  LDG.E.EL.64 R8, desc[UR4][R8.64] ;  /* 0x0000000408087981 */ /* 0x000f64000c2e1b00 */
[----:B---3--:R-:W-:Y:S02]  /*0180*/  IMAD.WIDE R4, R0, 0x4, R4 ;  /* 0x0000000400047825 */ /* 0x008fe400078e0204 */
[----:B------:R-:W5:Y:S04]  /*0190*/  LDG.E.EL.64 R10, desc[UR4][R10.64] ;  /* 0x000000040a0a7981 */ /* 0x000f68000c2e1b00 */
[----:B------:R-:W4:Y:S01]  /*01a0*/  LDG.E.64 R4, desc[UR4][R4.64] ;  /* 0x0000000404047981 */ /* 0x000f22000c1e1b00 */
[----:B------:R-:W-:Y:S01]  /*01b0*/  HFMA2.MMA R14, -RZ, RZ, 1.625, 0 ;  /* 0x3e800000ff0e7435 */ /* 0x000fe200000001ff */
[----:B--2---:R-:W-:Y:S01]  /*01c0*/  FADD R2, R2, 9.9999997473787516356e-06 ;  /* 0x3727c5ac02027421 */ /* 0x004fe20000000000 */
[----:B------:R-:W-:-:S03]  /*01d0*/  FADD R3, R3, 9.9999997473787516356e-06 ;  /* 0x3727c5ac03037421 */ /* 0x000fc60000000000 */
[----:B------:R-:W1:Y:S08]  /*01e0*/  MUFU.SQRT R12, R2 ;  /* 0x00000002000c7308 */ /* 0x000e700000002000 */
[----:B------:R2:W3:Y:S01]  /*01f0*/  MUFU.SQRT R13, R3 ;  /* 0x00000003000d7308 */ /* 0x0004e20000002000 */
[C---:B-1----:R-:W-:Y:S02]  /*0200*/  FSETP.GT.AND P0, PT, R12.reuse, 8.50705917302346158658e+37, PT ;  /* 0x7e8000000c00780b */ /* 0x042fe40003f04000 */
[----:B------:R-:W-:Y:S01]  /*0210*/  FSETP.GEU.AND P2, PT, R12, 1.175494350822287508e-38, PT ;  /* 0x008000000c00780b */ /* 0x000fe20003f4e000 */
[----:B--2---:R-:W1:Y:S01]  /*0220*/  LDC.64 R2, c[0x0][0x238] ;  /* 0x00008e00ff027b82 */ /* 0x004e620000000a00 */
[----:B---3--:R-:W-:-:S02]  /*0230*/  FSETP.GT.AND P1, PT, R13, 8.50705917302346158658e+37, PT ;  /* 0x7e8000000d00780b */ /* 0x008fc40003f24000 */
[----:B------:R-:W-:-:S07]  /*0240*/  FSETP.GEU.AND P3, PT, R13, 1.175494350822287508e-38, PT ;  /* 0x008000000d00780b */ /* 0x000fce0003f6e000 */
[----:B------:R-:W-:-:S04]  /*0250*/  @P0 FMUL R12, R12, 0.25 ;  /* 0x3e8000000c0c0820 */ /* 0x000fc80000400000 */
[----:B------:R-:W-:Y:S01]  /*0260*/  @!P2 FMUL R12, R12, 16777216 ;  /* 0x4b8000000c0ca820 */ /* 0x000fe20000400000 */
[----:B------:R-:W-:-:S04]  /*0270*/  @P1 FMUL R13, R13, 0.25 ;  /* 0x3e8000000d0d1820 */ /* 0x000fc80000400000 */
[----:B------:R-:W-:Y:S01]  /*0280*/  @!P3 FMUL R13, R13, 16777216 ;  /* 0x4b8000000d0db820 */ /* 0x000fe20000400000 */
[----:B------:R-:W2:Y:S01]  /*0290*/  MUFU.RCP R12, R12 ;  /* 0x0000000c000c7308 */ /* 0x000ea20000001000 */
[----:B------:R-:W-:-:S07]  /*02a0*/  FSEL R15, R14, 1, P0 ;  /* 0x3f8000000e0f7808 */ /* 0x000fce0000000000 */
[----:B------:R-:W3:Y:S01]  /*02b0*/  MUFU.RCP R13, R13 ;  /* 0x0000000d000d7308 */ /* 0x000ee20000001000 */
[----:B------:R-:W-:Y:S01]  /*02c0*/  FSEL R14, R14, 1, P1 ;  /* 0x3f8000000e0e7808 */ /* 0x000fe20000800000 */
[----:B------:R-:W-:-:S04]  /*02d0*/  @!P2 FMUL R15, R15, 16777216 ;  /* 0x4b8000000f0fa820 */ /* 0x000fc80000400000 */
[----:B------:R-:W-:Y:S01]  /*02e0*/  @!P3 FMUL R14, R14, 16777216 ;  /* 0x4b8000000e0eb820 */ /* 0x000fe20000400000 */
[----:B----4-:R-:W-:Y:S01]  /*02f0*/  FADD R5, R5, -R7 ;  /* 0x8000000705057221 */ /* 0x010fe20000000000 */
[----:B------:R-:W-:Y:S01]  /*0300*/  FADD R4, R4, -R6 ;  /* 0x8000000604047221 */ /* 0x000fe20000000000 */
[----:B--2---:R-:W-:Y:S01]  /*0310*/  FMUL R15, R12, R15 ;  /* 0x0000000f0c0f7220 */ /* 0x004fe20000400000 */
[----:B---3--:R-:W-:-:S03]  /*0320*/  FMUL R14, R13, R14 ;  /* 0x0000000e0d0e7220 */ /* 0x008fc60000400000 */
[----:B------:R-:W-:Y:S01]  /*0330*/  FMUL R15, R4, R15 ;  /* 0x0000000f040f7220 */ /* 0x000fe20000400000 */
[----:B------:R-:W-:-:S03]  /*0340*/  FMUL R14, R5, R14 ;  /* 0x0000000e050e7220 */ /* 0x000fc60000400000 */
[----:B-----5:R-:W-:Y:S01]  /*0350*/  FFMA R8, R8, R15, R10 ;  /* 0x0000000f08087223 */ /* 0x020fe2000000000a */
[----:B------:R-:W-:-:S04]  /*0360*/  FFMA R9, R9, R14, R11 ;  /* 0x0000000e09097223 */ /* 0x000fc8000000000b */
[----:B------:R-:W-:Y:S02]  /*0370*/  FSETP.GEU.AND P0, PT, R8, RZ, PT ;  /* 0x000000ff0800720b */ /* 0x000fe40003f0e000 */
[C---:B------:R-:W-:Y:S01]  /*0380*/  FSETP.GEU.AND P1, PT, R9.reuse, RZ, PT ;  /* 0x000000ff0900720b */ /* 0x040fe20003f2e000 */
[----:B-1----:R-:W-:Y:S01]  /*0390*/  IMAD.WIDE R2, R0, 0x4, R2 ;  /* 0x0000000400027825 */ /* 0x002fe200078e0202 */
[----:B------:R-:W-:Y:S02]  /*03a0*/  FSEL R8, R8, RZ, P0 ;  /* 0x000000ff08087208 */ /* 0x000fe40000000000 */
[----:B------:R-:W-:-:S05]  /*03b0*/  FSEL R9, R9, RZ, P1 ;  /* 0x000000ff09097208 */ /* 0x000fca0000800000 */
[----:B------:R-:W-:Y:S01]  /*03c0*/  STG.E.64 desc[UR4][R2.64], R8 ;  /* 0x0000000802007986 */ /* 0x000fe2000c101b04 */
[----:B------:R-:W-:Y:S05]  /*03d0*/  EXIT ;  /* 0x000000000000794d */ /* 0x000fea0003800000 */
.L_x_0:
[----:B------:R-:W-:-:S00]  /*03e0*/  BRA `(.L_x_0) ;  /* 0xfffffffc00fc7947 */ /* 0x000fc0000383ffff */
[----:B------:R-:W-:-:S00]  /*03f0*/  NOP ;  /* 0x0000000000007918 */ /* 0x000fc00000000000 */
        /* <DEDUP_REMOVED lines=8> */
.L_x_1:


//--------------------- .nv.global.init           --------------------------
	.section	.nv.global.init,"aw",@progbits
.nv.global.init:
	.type		_$_str,@object
	.size		_$_str,(_$_str_$_2 - _$_str)
_$_str:
        /*0000*/ 	.byte	0x5f, 0x5f, 0x43, 0x55, 0x44, 0x41, 0x5f, 0x46, 0x54, 0x5a, 0x00
	.type		_$_str_$_2,@object
	.size		_$_str_$_2,(.L_1 - _$_str_$_2)
_$_str_$_2:
        /*000b*/ 	.byte	0x5f, 0x5f, 0x43, 0x55, 0x44, 0x41, 0x5f, 0x50, 0x52, 0x45, 0x43, 0x5f, 0x53, 0x51, 0x52, 0x54
        /*001b*/ 	.byte	0x00
.L_1:


//--------------------- .nv.constant0.triton_poi_fused__native_batch_norm_legit_no_training_relu_26 --------------------------
	.section	.nv.constant0.triton_poi_fused__native_batch_norm_legit_no_training_relu_26,"a",@progbits
	.sectionflags	@""
	.align	4
.nv.constant0.triton_poi_fused__native_batch_norm_legit_no_training_relu_26:
	.zero		580
